//
// Generated by NVIDIA NVVM Compiler
//
// Compiler Build ID: CL-36424714
// Cuda compilation tools, release 13.0, V13.0.88
// Based on NVVM 20.0.0
//

.version 9.0
.target sm_100
.address_size 64

	// .globl	_Z15multiplyNumbersPiPKiS1_

.visible .entry _Z15multiplyNumbersPiPKiS1_(
	.param .u64 .ptr .align 1 _Z15multiplyNumbersPiPKiS1__param_0,
	.param .u64 .ptr .align 1 _Z15multiplyNumbersPiPKiS1__param_1,
	.param .u64 .ptr .align 1 _Z15multiplyNumbersPiPKiS1__param_2
)
{
	.reg .b32 	%r<8>;
	.reg .b64 	%rd<11>;

	ld.param.u64 	%rd1, [_Z15multiplyNumbersPiPKiS1__param_0];
	ld.param.u64 	%rd2, [_Z15multiplyNumbersPiPKiS1__param_1];
	ld.param.u64 	%rd3, [_Z15multiplyNumbersPiPKiS1__param_2];
	cvta.to.global.u64 	%rd4, %rd1;
	cvta.to.global.u64 	%rd5, %rd3;
	cvta.to.global.u64 	%rd6, %rd2;
	mov.u32 	%r1, %tid.x;
	mov.u32 	%r2, %ctaid.x;
	mov.u32 	%r3, %ntid.x;
	mad.lo.s32 	%r4, %r2, %r3, %r1;
	mul.wide.s32 	%rd7, %r4, 4;
	add.s64 	%rd8, %rd6, %rd7;
	ld.global.u32 	%r5, [%rd8];
	add.s64 	%rd9, %rd5, %rd7;
	ld.global.u32 	%r6, [%rd9];
	mul.lo.s32 	%r7, %r6, %r5;
	add.s64 	%rd10, %rd4, %rd7;
	st.global.u32 	[%rd10], %r7;
	ret;

}


// ===== COMPILED SASS (sm_100) =====

	.target	sm_100

	.elftype	@"ET_EXEC"


//--------------------- .note.nv.tkinfo           --------------------------
	.section	.note.nv.tkinfo,"",@"SHT_NOTE"
	.sectionflags	@"SHF_NOTE_NV_TKINFO"
	.tkinfo
        /*0018*/ 	.word	0x00000002
        /*0030*/ 	.string	""
        /*0030*/ 	.string	"ptxas"
        /*0030*/ 	.string	"Cuda compilation tools, release 13.0, V13.0.88"
        /*0030*/ 	.string	"Build cuda_13.0.r13.0/compiler.36424714_0"
        /*0030*/ 	.string	"-arch sm_100 -m 64 "



//--------------------- .note.nv.cuinfo           --------------------------
	.section	.note.nv.cuinfo,"",@"SHT_NOTE"
	.sectionflags	@"SHF_NOTE_NV_CUINFO"
        /*0018*/ 	.short	0x0002
        /*001a*/ 	.short	0x0064
        /*001c*/ 	.short	0x0082
	.zero		2


//--------------------- .nv.info                  --------------------------
	.section	.nv.info,"",@"SHT_CUDA_INFO"
	.align	4


	//----- nvinfo : EIATTR_REGCOUNT
	.align		4
        /*0000*/ 	.byte	0x04, 0x2f
        /*0002*/ 	.short	(.L_1 - .L_0)
	.align		4
.L_0:
        /*0004*/ 	.word	index@(_Z15multiplyNumbersPiPKiS1_)
        /*0008*/ 	.word	0x0000000c


	//----- nvinfo : EIATTR_FRAME_SIZE
	.align		4
.L_1:
        /*000c*/ 	.byte	0x04, 0x11
        /*000e*/ 	.short	(.L_3 - .L_2)
	.align		4
.L_2:
        /*0010*/ 	.word	index@(_Z15multiplyNumbersPiPKiS1_)
        /*0014*/ 	.word	0x00000000


	//----- nvinfo : EIATTR_MIN_STACK_SIZE
	.align		4
.L_3:
        /*0018*/ 	.byte	0x04, 0x12
        /*001a*/ 	.short	(.L_5 - .L_4)
	.align		4
.L_4:
        /*001c*/ 	.word	index@(_Z15multiplyNumbersPiPKiS1_)
        /*0020*/ 	.word	0x00000000
.L_5:


//--------------------- .nv.compat                --------------------------
	.section	.nv.compat,"",@"SHT_CUDA_COMPAT_INFO"
	.align	4
        /*0000*/ 	.byte	0x02, 0x09, 0x00, 0x00, 0x02, 0x02, 0x01, 0x00, 0x02, 0x05, 0x05, 0x00, 0x03, 0x07, 0x01, 0x01
        /*0010*/ 	.byte	0x02, 0x03, 0x00, 0x00, 0x02, 0x06, 0x01, 0x00, 0x04, 0x0b, 0x08, 0x00, 0x09, 0x00, 0x00, 0x00
        /*0020*/ 	.byte	0x00, 0x00, 0x00, 0x00


//--------------------- .nv.info._Z15multiplyNumbersPiPKiS1_ --------------------------
	.section	.nv.info._Z15multiplyNumbersPiPKiS1_,"",@"SHT_CUDA_INFO"
	.sectionflags	@""
	.align	4


	//----- nvinfo : EIATTR_CUDA_API_VERSION
	.align		4
        /*0000*/ 	.byte	0x04, 0x37
        /*0002*/ 	.short	(.L_7 - .L_6)
.L_6:
        /*0004*/ 	.word	0x00000082


	//----- nvinfo : EIATTR_KPARAM_INFO
	.align		4
.L_7:
        /*0008*/ 	.byte	0x04, 0x17
        /*000a*/ 	.short	(.L_9 - .L_8)
.L_8:
        /*000c*/ 	.word	0x00000000
        /*0010*/ 	.short	0x0002
        /*0012*/ 	.short	0x0010
        /*0014*/ 	.byte	0x00, 0xf5, 0x21, 0x00


	//----- nvinfo : EIATTR_KPARAM_INFO
	.align		4
.L_9:
        /*0018*/ 	.byte	0x04, 0x17
        /*001a*/ 	.short	(.L_11 - .L_10)
.L_10:
        /*001c*/ 	.word	0x00000000
        /*0020*/ 	.short	0x0001
        /*0022*/ 	.short	0x0008
        /*0024*/ 	.byte	0x00, 0xf5, 0x21, 0x00


	//----- nvinfo : EIATTR_KPARAM_INFO
	.align		4
.L_11:
        /*0028*/ 	.byte	0x04, 0x17
        /*002a*/ 	.short	(.L_13 - .L_12)
.L_12:
        /*002c*/ 	.word	0x00000000
        /*0030*/ 	.short	0x0000
        /*0032*/ 	.short	0x0000
        /*0034*/ 	.byte	0x00, 0xf5, 0x21, 0x00


	//----- nvinfo : EIATTR_SPARSE_MMA_MASK
	.align		4
.L_13:
        /*0038*/ 	.byte	0x03, 0x50
        /*003a*/ 	.short	0x0000


	//----- nvinfo : EIATTR_MAXREG_COUNT
	.align		4
        /*003c*/ 	.byte	0x03, 0x1b
        /*003e*/ 	.short	0x00ff


	//----- nvinfo : EIATTR_MERCURY_ISA_VERSION
	.align		4
        /*0040*/ 	.byte	0x03, 0x5f
        /*0042*/ 	.short	0x0101


	//----- nvinfo : EIATTR_VRC_CTA_INIT_COUNT
	.align		4
        /*0044*/ 	.byte	0x02, 0x4a
	.zero		1
	.zero		1


	//----- nvinfo : EIATTR_EXIT_INSTR_OFFSETS
	.align		4
        /*0048*/ 	.byte	0x04, 0x1c
        /*004a*/ 	.short	(.L_15 - .L_14)


	//   ....[0]....
.L_14:
        /*004c*/ 	.word	0x00000100


	//----- nvinfo : EIATTR_CBANK_PARAM_SIZE
	.align		4
.L_15:
        /*0050*/ 	.byte	0x03, 0x19
        /*0052*/ 	.short	0x0018


	//----- nvinfo : EIATTR_PARAM_CBANK
	.align		4
        /*0054*/ 	.byte	0x04, 0x0a
        /*0056*/ 	.short	(.L_17 - .L_16)
	.align		4
.L_16:
        /*0058*/ 	.word	index@(.nv.constant0._Z15multiplyNumbersPiPKiS1_)
        /*005c*/ 	.short	0x0380
        /*005e*/ 	.short	0x0018


	//----- nvinfo : EIATTR_SW_WAR
	.align		4
.L_17:
        /*0060*/ 	.byte	0x04, 0x36
        /*0062*/ 	.short	(.L_19 - .L_18)
.L_18:
        /*0064*/ 	.word	0x00000008
.L_19:


//--------------------- .nv.callgraph             --------------------------
	.section	.nv.callgraph,"",@"SHT_CUDA_CALLGRAPH"
	.align	4
	.sectionentsize	8
	.align		4
        /*0000*/ 	.word	0x00000000
	.align		4
        /*0004*/ 	.word	0xffffffff
	.align		4
        /*0008*/ 	.word	0x00000000
	.align		4
        /*000c*/ 	.word	0xfffffffe
	.align		4
        /*0010*/ 	.word	0x00000000
	.align		4
        /*0014*/ 	.word	0xfffffffd
	.align		4
        /*0018*/ 	.word	0x00000000
	.align		4
        /*001c*/ 	.word	0xfffffffc


//--------------------- .text._Z15multiplyNumbersPiPKiS1_ --------------------------
	.section	.text._Z15multiplyNumbersPiPKiS1_,"ax",@progbits
	.align	128
        .global         _Z15multiplyNumbersPiPKiS1_
        .type           _Z15multiplyNumbersPiPKiS1_,@function
        .size           _Z15multiplyNumbersPiPKiS1_,(.L_x_1 - _Z15multiplyNumbersPiPKiS1_)
        .other          _Z15multiplyNumbersPiPKiS1_,@"STO_CUDA_ENTRY STV_DEFAULT"
_Z15multiplyNumbersPiPKiS1_:
.text._Z15multiplyNumbersPiPKiS1_:
[----:B------:R-:W-:Y:S01]  /*0000*/  LDC R1, c[0x0][0x37c] ;  /* 0x0000df00ff017b82 */ /* 0x000fe20000000800 */
[----:B------:R-:W0:Y:S07]  /*0010*/  S2R R9, SR_TID.X ;  /* 0x0000000000097919 */ /* 0x000e2e0000002100 */
[----:B------:R-:W0:Y:S01]  /*0020*/  S2UR UR6, SR_CTAID.X ;  /* 0x00000000000679c3 */ /* 0x000e220000002500 */
[----:B------:R-:W1:Y:S07]  /*0030*/  LDCU.64 UR4, c[0x0][0x358] ;  /* 0x00006b00ff0477ac */ /* 0x000e6e0008000a00 */
[----:B------:R-:W0:Y:S08]  /*0040*/  LDC R0, c[0x0][0x360] ;  /* 0x0000d800ff007b82 */ /* 0x000e300000000800 */
[----:B------:R-:W2:Y:S08]  /*0050*/  LDC.64 R2, c[0x0][0x388] ;  /* 0x0000e200ff027b82 */ /* 0x000eb00000000a00 */
[----:B------:R-:W3:Y:S01]  /*0060*/  LDC.64 R4, c[0x0][0x390] ;  /* 0x0000e400ff047b82 */ /* 0x000ee20000000a00 */
[----:B0-----:R-:W-:-:S07]  /*0070*/  IMAD R9, R0, UR6, R9 ;  /* 0x0000000600097c24 */ /* 0x001fce000f8e0209 */
[----:B------:R-:W0:Y:S01]  /*0080*/  LDC.64 R6, c[0x0][0x380] ;  /* 0x0000e000ff067b82 */ /* 0x000e220000000a00 */
[----:B--2---:R-:W-:-:S06]  /*0090*/  IMAD.WIDE R2, R9, 0x4, R2 ;  /* 0x0000000409027825 */ /* 0x004fcc00078e0202 */
[----:B-1----:R-:W2:Y:S01]  /*00a0*/  LDG.E R2, desc[UR4][R2.64] ;  /* 0x0000000402027981 */ /* 0x002ea2000c1e1900 */
[----:B---3--:R-:W-:-:S06]  /*00b0*/  IMAD.WIDE R4, R9, 0x4, R4 ;  /* 0x0000000409047825 */ /* 0x008fcc00078e0204 */
[----:B------:R-:W2:Y:S01]  /*00c0*/  LDG.E R5, desc[UR4][R4.64] ;  /* 0x0000000404057981 */ /* 0x000ea2000c1e1900 */
[----:B0-----:R-:W-:-:S04]  /*00d0*/  IMAD.WIDE R6, R9, 0x4, R6 ;  /* 0x0000000409067825 */ /* 0x001fc800078e0206 */
[----:B--2---:R-:W-:-:S05]  /*00e0*/  IMAD R9, R2, R5, RZ ;  /* 0x0000000502097224 */ /* 0x004fca00078e02ff */
[----:B------:R-:W-:Y:S01]  /*00f0*/  STG.E desc[UR4][R6.64], R9 ;  /* 0x0000000906007986 */ /* 0x000fe2000c101904 */
[----:B------:R-:W-:Y:S05]  /*0100*/  EXIT ;  /* 0x000000000000794d */ /* 0x000fea0003800000 */
.L_x_0:
[----:B------:R-:W-:-:S00]  /*0110*/  BRA `(.L_x_0) ;  /* 0xfffffffc00fc7947 */ /* 0x000fc0000383ffff */
[----:B------:R-:W-:-:S00]  /*0120*/  NOP ;  /* 0x0000000000007918 */ /* 0x000fc00000000000 */
        /* <DEDUP_REMOVED lines=13> */
.L_x_1:


//--------------------- .nv.shared.reserved.0     --------------------------
	.section	.nv.shared.reserved.0,"aw",@nobits
	.weak		__nv_reservedSMEM_offset_0_alias
	.size		__nv_reservedSMEM_offset_0_alias, 0, 64
	.other		__nv_reservedSMEM_offset_0_alias,@"STO_CUDA_RESERVED_SHARED STV_DEFAULT"
__nv_reservedSMEM_offset_0_alias:
	.zero		0
	.zero		64


//--------------------- .nv.constant0._Z15multiplyNumbersPiPKiS1_ --------------------------
	.section	.nv.constant0._Z15multiplyNumbersPiPKiS1_,"a",@progbits
	.sectionflags	@""
	.align	4
.nv.constant0._Z15multiplyNumbersPiPKiS1_:
	.zero		920


//--------------------- SYMBOLS --------------------------

	.type		.nv.reservedSmem.offset0,@object
	.size		.nv.reservedSmem.offset0,0x4
